	.headerflags	@"EF_CUDA_TEXMODE_UNIFIED EF_CUDA_64BIT_ADDRESS EF_CUDA_ACCELERATORS EF_CUDA_SM90 EF_CUDA_VIRTUAL_SM(EF_CUDA_SM90)"
	.elftype	@"ET_EXEC"


//--------------------- .nv.info                  --------------------------
	.section	.nv.info,"",@"SHT_CUDA_INFO"
	.align	4


	//----- nvinfo : EIATTR_REGCOUNT
	.align		4
        /*0000*/ 	.byte	0x04, 0x2f
        /*0002*/ 	.short	(.L_1 - .L_0)
	.align		4
.L_0:
        /*0004*/ 	.word	index@(triton_poi_fused_convolution_mul_1)
        /*0008*/ 	.word	0x00000012


	//----- nvinfo : EIATTR_MIN_STACK_SIZE
	.align		4
.L_1:
        /*000c*/ 	.byte	0x04, 0x12
        /*000e*/ 	.short	(.L_3 - .L_2)
	.align		4
.L_2:
        /*0010*/ 	.word	index@(triton_poi_fused_convolution_mul_1)
        /*0014*/ 	.word	0x00000000


	//----- nvinfo : EIATTR_FRAME_SIZE
	.align		4
.L_3:
        /*0018*/ 	.byte	0x04, 0x11
        /*001a*/ 	.short	(.L_5 - .L_4)
	.align		4
.L_4:
        /*001c*/ 	.word	index@(triton_poi_fused_convolution_mul_1)
        /*0020*/ 	.word	0x00000000


	//----- nvinfo : EIATTR_MIN_STACK_SIZE
	.align		4
.L_5:
        /*0024*/ 	.byte	0x04, 0x12
        /*0026*/ 	.short	(.L_7 - .L_6)
	.align		4
.L_6:
        /*0028*/ 	.word	index@(triton_poi_fused_convolution_mul_1)
        /*002c*/ 	.word	0x00000000
.L_7:


//--------------------- .nv.info.triton_poi_fused_convolution_mul_1 --------------------------
	.section	.nv.info.triton_poi_fused_convolution_mul_1,"",@"SHT_CUDA_INFO"
	.sectionflags	@""
	.align	4


	//----- nvinfo : EIATTR_CUDA_API_VERSION
	.align		4
        /*0000*/ 	.byte	0x04, 0x37
        /*0002*/ 	.short	(.L_9 - .L_8)
.L_8:
        /*0004*/ 	.word	0x0000007c


	//----- nvinfo : EIATTR_KPARAM_INFO
	.align		4
.L_9:
        /*0008*/ 	.byte	0x04, 0x17
        /*000a*/ 	.short	(.L_11 - .L_10)
.L_10:
        /*000c*/ 	.word	0x00000000
        /*0010*/ 	.short	0x0004
        /*0012*/ 	.short	0x0020
        /*0014*/ 	.byte	0x00, 0xf0, 0x11, 0x00


	//----- nvinfo : EIATTR_KPARAM_INFO
	.align		4
.L_11:
        /*0018*/ 	.byte	0x04, 0x17
        /*001a*/ 	.short	(.L_13 - .L_12)
.L_12:
        /*001c*/ 	.word	0x00000000
        /*0020*/ 	.short	0x0003
        /*0022*/ 	.short	0x0018
        /*0024*/ 	.byte	0x00, 0xf4, 0x21, 0x00


	//----- nvinfo : EIATTR_KPARAM_INFO
	.align		4
.L_13:
        /*0028*/ 	.byte	0x04, 0x17
        /*002a*/ 	.short	(.L_15 - .L_14)
.L_14:
        /*002c*/ 	.word	0x00000000
        /*0030*/ 	.short	0x0002
        /*0032*/ 	.short	0x0010
        /*0034*/ 	.byte	0x00, 0xf4, 0x21, 0x00


	//----- nvinfo : EIATTR_KPARAM_INFO
	.align		4
.L_15:
        /*0038*/ 	.byte	0x04, 0x17
        /*003a*/ 	.short	(.L_17 - .L_16)
.L_16:
        /*003c*/ 	.word	0x00000000
        /*0040*/ 	.short	0x0001
        /*0042*/ 	.short	0x0008
        /*0044*/ 	.byte	0x00, 0xf4, 0x21, 0x00


	//----- nvinfo : EIATTR_KPARAM_INFO
	.align		4
.L_17:
        /*0048*/ 	.byte	0x04, 0x17
        /*004a*/ 	.short	(.L_19 - .L_18)
.L_18:
        /*004c*/ 	.word	0x00000000
        /*0050*/ 	.short	0x0000
        /*0052*/ 	.short	0x0000
        /*0054*/ 	.byte	0x00, 0xf4, 0x21, 0x00


	//----- nvinfo : EIATTR_SPARSE_MMA_MASK
	.align		4
.L_19:
        /*0058*/ 	.byte	0x03, 0x50
        /*005a*/ 	.short	0x0000


	//----- nvinfo : EIATTR_MAXREG_COUNT
	.align		4
        /*005c*/ 	.byte	0x03, 0x1b
        /*005e*/ 	.short	0x00ff


	//----- nvinfo : EIATTR_EXIT_INSTR_OFFSETS
	.align		4
        /*0060*/ 	.byte	0x04, 0x1c
        /*0062*/ 	.short	(.L_21 - .L_20)


	//   ....[0]....
.L_20:
        /*0064*/ 	.word	0x00000240


	//   ....[1]....
        /*0068*/ 	.word	0x00000260


	//----- nvinfo : EIATTR_REQNTID
	.align		4
.L_21:
        /*006c*/ 	.byte	0x04, 0x10
        /*006e*/ 	.short	(.L_23 - .L_22)
.L_22:
        /*0070*/ 	.word	0x00000080
        /*0074*/ 	.word	0x00000001
        /*0078*/ 	.word	0x00000001


	//----- nvinfo : EIATTR_CBANK_PARAM_SIZE
	.align		4
.L_23:
        /*007c*/ 	.byte	0x03, 0x19
        /*007e*/ 	.short	0x0024


	//----- nvinfo : EIATTR_PARAM_CBANK
	.align		4
        /*0080*/ 	.byte	0x04, 0x0a
        /*0082*/ 	.short	(.L_25 - .L_24)
	.align		4
.L_24:
        /*0084*/ 	.word	index@(.nv.constant0.triton_poi_fused_convolution_mul_1)
        /*0088*/ 	.short	0x0210
        /*008a*/ 	.short	0x0024


	//----- nvinfo : EIATTR_SW_WAR
	.align		4
.L_25:
        /*008c*/ 	.byte	0x04, 0x36
        /*008e*/ 	.short	(.L_27 - .L_26)
.L_26:
        /*0090*/ 	.word	0x00000008
.L_27:


//--------------------- .nv.callgraph             --------------------------
	.section	.nv.callgraph,"",@"SHT_CUDA_CALLGRAPH"
	.align	4
	.sectionentsize	8
	.align		4
        /*0000*/ 	.word	0x00000000
	.align		4
        /*0004*/ 	.word	0xffffffff
	.align		4
        /*0008*/ 	.word	0x00000000
	.align		4
        /*000c*/ 	.word	0xfffffffe
	.align		4
        /*0010*/ 	.word	0x00000000
	.align		4
        /*0014*/ 	.word	0xfffffffd
	.align		4
        /*0018*/ 	.word	0x00000000
	.align		4
        /*001c*/ 	.word	0xfffffffc


//--------------------- .text.triton_poi_fused_convolution_mul_1 --------------------------
	.section	.text.triton_poi_fused_convolution_mul_1,"ax",@progbits
	.align	128
        .global         triton_poi_fused_convolution_mul_1
        .type           triton_poi_fused_convolution_mul_1,@function
        .size           triton_poi_fused_convolution_mul_1,(.L_x_1 - triton_poi_fused_convolution_mul_1)
        .other          triton_poi_fused_convolution_mul_1,@"STO_CUDA_ENTRY STV_DEFAULT"
triton_poi_fused_convolution_mul_1:
.text.triton_poi_fused_convolution_mul_1:
[----:B------:R-:W0:Y:S02]  /*0000*/  LDC R1, c[0x0][0x28] ;  /* 0x00000a00ff017b82 */ /* 0x000e240000000800 */
[----:B------:R-:W1:Y:S01]  /*0010*/  S2R R0, SR_TID.X ;  /* 0x0000000000007919 */ /* 0x000e620000002100 */
[----:B------:R-:W2:Y:S01]  /*0020*/  LDC.64 R4, c[0x0][0x218] ;  /* 0x00008600ff047b82 */ /* 0x000ea20000000a00 */
[----:B------:R-:W-:Y:S02]  /*0030*/  CS2R R12, SRZ ;  /* 0x00000000000c7805 */ /* 0x000fe4000001ff00 */
[----:B------:R-:W-:Y:S01]  /*0040*/  CS2R R10, SRZ ;  /* 0x00000000000a7805 */ /* 0x000fe2000001ff00 */
[----:B------:R-:W3:Y:S01]  /*0050*/  S2R R3, SR_CTAID.X ;  /* 0x0000000000037919 */ /* 0x000ee20000002500 */
[----:B------:R-:W-:Y:S01]  /*0060*/  ULDC.64 UR4, c[0x0][0x208] ;  /* 0x0000820000047ab9 */ /* 0x000fe20000000a00 */
[----:B-1----:R-:W-:Y:S01]  /*0070*/  IMAD.SHL.U32 R0, R0, 0x2, RZ ;  /* 0x0000000200007824 */ /* 0x002fe200078e00ff */
[----:B---3--:R-:W-:-:S04]  /*0080*/  SHF.R.S32.HI R7, RZ, 0x17, R3 ;  /* 0x00000017ff077819 */ /* 0x008fc80000011403 */
[----:B------:R-:W-:Y:S02]  /*0090*/  LOP3.LUT R0, R0, 0xfe, RZ, 0xc0, !PT ;  /* 0x000000fe00007812 */ /* 0x000fe400078ec0ff */
[----:B------:R-:W-:-:S03]  /*00a0*/  SGXT R7, R7, 0x1 ;  /* 0x000000010707781a */ /* 0x000fc60000000200 */
[----:B------:R-:W-:Y:S02]  /*00b0*/  IMAD R0, R3, 0x100, R0 ;  /* 0x0000010003007824 */ /* 0x000fe400078e0200 */
[----:B------:R-:W1:Y:S03]  /*00c0*/  LDC.64 R2, c[0x0][0x210] ;  /* 0x00008400ff027b82 */ /* 0x000e660000000a00 */
[----:B------:R-:W-:Y:S02]  /*00d0*/  LEA.HI R7, R7, R0, RZ, 0x4 ;  /* 0x0000000007077211 */ /* 0x000fe400078f20ff */
[----:B------:R-:W-:Y:S02]  /*00e0*/  ISETP.GE.AND P0, PT, R0, 0x100, PT ;  /* 0x000001000000780c */ /* 0x000fe40003f06270 */
[----:B------:R-:W-:Y:S02]  /*00f0*/  SHF.R.S32.HI R8, RZ, 0x4, R7 ;  /* 0x00000004ff087819 */ /* 0x000fe40000011407 */
[----:B------:R-:W3:Y:S02]  /*0100*/  LDC.64 R6, c[0x0][0x220] ;  /* 0x00008800ff067b82 */ /* 0x000ee40000000a00 */
[----:B------:R-:W-:-:S04]  /*0110*/  LEA.HI R9, R8, R8, RZ, 0x2 ;  /* 0x0000000808097211 */ /* 0x000fc800078f10ff */
[----:B------:R-:W-:-:S05]  /*0120*/  LOP3.LUT R9, R9, 0xfffffffc, RZ, 0xc0, !PT ;  /* 0xfffffffc09097812 */ /* 0x000fca00078ec0ff */
[----:B------:R-:W-:-:S04]  /*0130*/  IMAD.IADD R9, R8, 0x1, -R9 ;  /* 0x0000000108097824 */ /* 0x000fc800078e0a09 */
[----:B--2---:R-:W-:-:S04]  /*0140*/  IMAD.WIDE R4, R9, 0x4, R4 ;  /* 0x0000000409047825 */ /* 0x004fc800078e0204 */
[----:B-1----:R-:W-:Y:S01]  /*0150*/  IMAD.WIDE R2, R0, 0x4, R2 ;  /* 0x0000000400027825 */ /* 0x002fe200078e0202 */
[----:B------:R-:W2:Y:S01]  /*0160*/  @!P0 LDG.E.EL R13, desc[UR4][R4.64] ;  /* 0x00000004040d8981 */ /* 0x000ea2000c2e1900 */
[----:B------:R-:W-:-:S03]  /*0170*/  CS2R R14, SRZ ;  /* 0x00000000000e7805 */ /* 0x000fc6000001ff00 */
[----:B------:R1:W4:Y:S01]  /*0180*/  @!P0 LDG.E.EL R12, desc[UR4][R4.64] ;  /* 0x00000004040c8981 */ /* 0x000322000c2e1900 */
[----:B---3--:R-:W-:Y:S02]  /*0190*/  IMAD.WIDE R6, R9, 0x4, R6 ;  /* 0x0000000409067825 */ /* 0x008fe400078e0206 */
[----:B------:R-:W1:Y:S01]  /*01a0*/  LDC.64 R8, c[0x0][0x228] ;  /* 0x00008a00ff087b82 */ /* 0x000e620000000a00 */
[----:B------:R-:W2:Y:S04]  /*01b0*/  @!P0 LDG.E.64 R10, desc[UR4][R2.64] ;  /* 0x00000004020a8981 */ /* 0x000ea8000c1e1b00 */
[----:B------:R-:W3:Y:S04]  /*01c0*/  @!P0 LDG.E.EL R15, desc[UR4][R6.64] ;  /* 0x00000004060f8981 */ /* 0x000ee8000c2e1900 */
[----:B------:R-:W5:Y:S01]  /*01d0*/  @!P0 LDG.E.EL R14, desc[UR4][R6.64] ;  /* 0x00000004060e8981 */ /* 0x000f62000c2e1900 */
[----:B-1----:R-:W-:-:S04]  /*01e0*/  IMAD.WIDE R4, R0, 0x4, R8 ;  /* 0x0000000400047825 */ /* 0x002fc800078e0208 */
[----:B--2---:R-:W-:Y:S01]  /*01f0*/  FADD R10, R13, R10 ;  /* 0x0000000a0d0a7221 */ /* 0x004fe20000000000 */
[----:B----4-:R-:W-:-:S03]  /*0200*/  FADD R11, R12, R11 ;  /* 0x0000000b0c0b7221 */ /* 0x010fc60000000000 */
[----:B---3--:R-:W-:Y:S02]  /*0210*/  FMUL R12, R10, R15 ;  /* 0x0000000f0a0c7220 */ /* 0x008fe40000400000 */
[----:B------:R1:W-:Y:S01]  /*0220*/  @!P0 STG.E.64 desc[UR4][R2.64], R10 ;  /* 0x0000000a02008986 */ /* 0x0003e2000c101b04 */
[----:B-----5:R-:W-:Y:S01]  /*0230*/  FMUL R13, R11, R14 ;  /* 0x0000000e0b0d7220 */ /* 0x020fe20000400000 */
[----:B------:R-:W-:Y:S06]  /*0240*/  @P0 EXIT ;  /* 0x000000000000094d */ /* 0x000fec0003800000 */
[----:B------:R-:W-:Y:S01]  /*0250*/  STG.E.64 desc[UR4][R4.64], R12 ;  /* 0x0000000c04007986 */ /* 0x000fe2000c101b04 */
[----:B------:R-:W-:Y:S05]  /*0260*/  EXIT ;  /* 0x000000000000794d */ /* 0x000fea0003800000 */
.L_x_0:
[----:B------:R-:W-:-:S00]  /*0270*/  BRA `(.L_x_0) ;  /* 0xfffffffc00fc7947 */ /* 0x000fc0000383ffff */
[----:B------:R-:W-:-:S00]  /*0280*/  NOP ;  /* 0x0000000000007918 */ /* 0x000fc00000000000 */
[----:B------:R-:W-:-:S00]  /*0290*/  NOP ;  /* 0x0000000000007918 */ /* 0x000fc00000000000 */
[----:B------:R-:W-:-:S00]  /*02a0*/  NOP ;  /* 0x0000000000007918 */ /* 0x000fc00000000000 */
[----:B------:R-:W-:-:S00]  /*02b0*/  NOP ;  /* 0x0000000000007918 */ /* 0x000fc00000000000 */
[----:B------:R-:W-:-:S00]  /*02c0*/  NOP ;  /* 0x0000000000007918 */ /* 0x000fc00000000000 */
[----:B------:R-:W-:-:S00]  /*02d0*/  NOP ;  /* 0x0000000000007918 */ /* 0x000fc00000000000 */
[----:B------:R-:W-:-:S00]  /*02e0*/  NOP ;  /* 0x0000000000007918 */ /* 0x000fc00000000000 */
[----:B------:R-:W-:-:S00]  /*02f0*/  NOP ;  /* 0x0000000000007918 */ /* 0x000fc00000000000 */
.L_x_1:


//--------------------- .nv.constant0.triton_poi_fused_convolution_mul_1 --------------------------
	.section	.nv.constant0.triton_poi_fused_convolution_mul_1,"a",@progbits
	.sectionflags	@""
	.align	4
.nv.constant0.triton_poi_fused_convolution_mul_1:
	.zero		564
